//
// Generated by NVIDIA NVVM Compiler
//
// Compiler Build ID: CL-36424714
// Cuda compilation tools, release 13.0, V13.0.88
// Based on NVVM 20.0.0
//

.version 9.0
.target sm_100
.address_size 64

	// .globl	_Z10stencil_1dPiS_

.visible .entry _Z10stencil_1dPiS_(
	.param .u64 .ptr .align 1 _Z10stencil_1dPiS__param_0,
	.param .u64 .ptr .align 1 _Z10stencil_1dPiS__param_1
)
{
	.reg .pred 	%p<11>;
	.reg .b32 	%r<118>;
	.reg .b64 	%rd<22>;

	ld.param.u64 	%rd9, [_Z10stencil_1dPiS__param_0];
	ld.param.u64 	%rd8, [_Z10stencil_1dPiS__param_1];
	cvta.to.global.u64 	%rd1, %rd9;
	mov.u32 	%r36, %ctaid.x;
	mov.u32 	%r37, %ntid.x;
	mov.u32 	%r38, %tid.x;
	mad.lo.s32 	%r1, %r36, %r37, %r38;
	setp.gt.s32 	%p1, %r1, 999999;
	@%p1 bra 	$L__BB0_16;
	max.s32 	%r104, %r1, 3000;
	add.s32 	%r110, %r104, -3000;
	min.s32 	%r4, %r1, 997000;
	add.s32 	%r40, %r4, 3000;
	setp.ge.s32 	%p2, %r110, %r40;
	mov.b32 	%r117, 0;
	@%p2 bra 	$L__BB0_15;
	sub.s32 	%r43, %r4, %r104;
	add.s32 	%r5, %r43, 6000;
	add.s32 	%r44, %r43, 5999;
	and.b32  	%r6, %r5, 15;
	setp.lt.u32 	%p3, %r44, 15;
	mov.b32 	%r117, 0;
	@%p3 bra 	$L__BB0_6;
	and.b32  	%r46, %r5, -16;
	neg.s32 	%r103, %r46;
	mul.wide.u32 	%rd10, %r110, 4;
	add.s64 	%rd11, %rd10, %rd1;
	add.s64 	%rd20, %rd11, 32;
	mov.b32 	%r117, 0;
$L__BB0_4:
	.pragma "nounroll";
	ld.global.u32 	%r47, [%rd20+-32];
	add.s32 	%r48, %r47, %r117;
	ld.global.u32 	%r49, [%rd20+-28];
	add.s32 	%r50, %r49, %r48;
	ld.global.u32 	%r51, [%rd20+-24];
	add.s32 	%r52, %r51, %r50;
	ld.global.u32 	%r53, [%rd20+-20];
	add.s32 	%r54, %r53, %r52;
	ld.global.u32 	%r55, [%rd20+-16];
	add.s32 	%r56, %r55, %r54;
	ld.global.u32 	%r57, [%rd20+-12];
	add.s32 	%r58, %r57, %r56;
	ld.global.u32 	%r59, [%rd20+-8];
	add.s32 	%r60, %r59, %r58;
	ld.global.u32 	%r61, [%rd20+-4];
	add.s32 	%r62, %r61, %r60;
	ld.global.u32 	%r63, [%rd20];
	add.s32 	%r64, %r63, %r62;
	ld.global.u32 	%r65, [%rd20+4];
	add.s32 	%r66, %r65, %r64;
	ld.global.u32 	%r67, [%rd20+8];
	add.s32 	%r68, %r67, %r66;
	ld.global.u32 	%r69, [%rd20+12];
	add.s32 	%r70, %r69, %r68;
	ld.global.u32 	%r71, [%rd20+16];
	add.s32 	%r72, %r71, %r70;
	ld.global.u32 	%r73, [%rd20+20];
	add.s32 	%r74, %r73, %r72;
	ld.global.u32 	%r75, [%rd20+24];
	add.s32 	%r76, %r75, %r74;
	ld.global.u32 	%r77, [%rd20+28];
	add.s32 	%r117, %r77, %r76;
	add.s32 	%r104, %r104, 16;
	add.s32 	%r103, %r103, 16;
	add.s64 	%rd20, %rd20, 64;
	setp.ne.s32 	%p4, %r103, 0;
	@%p4 bra 	$L__BB0_4;
	add.s32 	%r110, %r104, -3000;
$L__BB0_6:
	setp.eq.s32 	%p5, %r6, 0;
	@%p5 bra 	$L__BB0_15;
	and.b32  	%r18, %r5, 7;
	setp.lt.u32 	%p6, %r6, 8;
	@%p6 bra 	$L__BB0_9;
	mul.wide.u32 	%rd12, %r110, 4;
	add.s64 	%rd13, %rd1, %rd12;
	ld.global.u32 	%r79, [%rd13];
	add.s32 	%r80, %r79, %r117;
	ld.global.u32 	%r81, [%rd13+4];
	add.s32 	%r82, %r81, %r80;
	ld.global.u32 	%r83, [%rd13+8];
	add.s32 	%r84, %r83, %r82;
	ld.global.u32 	%r85, [%rd13+12];
	add.s32 	%r86, %r85, %r84;
	ld.global.u32 	%r87, [%rd13+16];
	add.s32 	%r88, %r87, %r86;
	ld.global.u32 	%r89, [%rd13+20];
	add.s32 	%r90, %r89, %r88;
	ld.global.u32 	%r91, [%rd13+24];
	add.s32 	%r92, %r91, %r90;
	ld.global.u32 	%r93, [%rd13+28];
	add.s32 	%r117, %r93, %r92;
	add.s32 	%r110, %r110, 8;
$L__BB0_9:
	setp.eq.s32 	%p7, %r18, 0;
	@%p7 bra 	$L__BB0_15;
	and.b32  	%r24, %r5, 3;
	setp.lt.u32 	%p8, %r18, 4;
	@%p8 bra 	$L__BB0_12;
	mul.wide.u32 	%rd14, %r110, 4;
	add.s64 	%rd15, %rd1, %rd14;
	ld.global.u32 	%r95, [%rd15];
	add.s32 	%r96, %r95, %r117;
	ld.global.u32 	%r97, [%rd15+4];
	add.s32 	%r98, %r97, %r96;
	ld.global.u32 	%r99, [%rd15+8];
	add.s32 	%r100, %r99, %r98;
	ld.global.u32 	%r101, [%rd15+12];
	add.s32 	%r117, %r101, %r100;
	add.s32 	%r110, %r110, 4;
$L__BB0_12:
	setp.eq.s32 	%p9, %r24, 0;
	@%p9 bra 	$L__BB0_15;
	mul.wide.u32 	%rd16, %r110, 4;
	add.s64 	%rd21, %rd1, %rd16;
	neg.s32 	%r115, %r24;
$L__BB0_14:
	.pragma "nounroll";
	ld.global.u32 	%r102, [%rd21];
	add.s32 	%r117, %r102, %r117;
	add.s64 	%rd21, %rd21, 4;
	add.s32 	%r115, %r115, 1;
	setp.ne.s32 	%p10, %r115, 0;
	@%p10 bra 	$L__BB0_14;
$L__BB0_15:
	cvta.to.global.u64 	%rd17, %rd8;
	mul.wide.s32 	%rd18, %r1, 4;
	add.s64 	%rd19, %rd17, %rd18;
	st.global.u32 	[%rd19], %r117;
$L__BB0_16:
	ret;

}


// ===== COMPILED SASS (sm_100) =====

	.target	sm_100

	.elftype	@"ET_EXEC"


//--------------------- .note.nv.tkinfo           --------------------------
	.section	.note.nv.tkinfo,"",@"SHT_NOTE"
	.sectionflags	@"SHF_NOTE_NV_TKINFO"
	.tkinfo
        /*0018*/ 	.word	0x00000002
        /*0030*/ 	.string	""
        /*0030*/ 	.string	"ptxas"
        /*0030*/ 	.string	"Cuda compilation tools, release 13.0, V13.0.88"
        /*0030*/ 	.string	"Build cuda_13.0.r13.0/compiler.36424714_0"
        /*0030*/ 	.string	"-arch sm_100 -m 64 "



//--------------------- .note.nv.cuinfo           --------------------------
	.section	.note.nv.cuinfo,"",@"SHT_NOTE"
	.sectionflags	@"SHF_NOTE_NV_CUINFO"
        /*0018*/ 	.short	0x0002
        /*001a*/ 	.short	0x0064
        /*001c*/ 	.short	0x0082
	.zero		2


//--------------------- .nv.info                  --------------------------
	.section	.nv.info,"",@"SHT_CUDA_INFO"
	.align	4


	//----- nvinfo : EIATTR_REGCOUNT
	.align		4
        /*0000*/ 	.byte	0x04, 0x2f
        /*0002*/ 	.short	(.L_1 - .L_0)
	.align		4
.L_0:
        /*0004*/ 	.word	index@(_Z10stencil_1dPiS_)
        /*0008*/ 	.word	0x0000001b


	//----- nvinfo : EIATTR_FRAME_SIZE
	.align		4
.L_1:
        /*000c*/ 	.byte	0x04, 0x11
        /*000e*/ 	.short	(.L_3 - .L_2)
	.align		4
.L_2:
        /*0010*/ 	.word	index@(_Z10stencil_1dPiS_)
        /*0014*/ 	.word	0x00000000


	//----- nvinfo : EIATTR_MIN_STACK_SIZE
	.align		4
.L_3:
        /*0018*/ 	.byte	0x04, 0x12
        /*001a*/ 	.short	(.L_5 - .L_4)
	.align		4
.L_4:
        /*001c*/ 	.word	index@(_Z10stencil_1dPiS_)
        /*0020*/ 	.word	0x00000000
.L_5:


//--------------------- .nv.compat                --------------------------
	.section	.nv.compat,"",@"SHT_CUDA_COMPAT_INFO"
	.align	4
        /*0000*/ 	.byte	0x02, 0x09, 0x00, 0x00, 0x02, 0x02, 0x01, 0x00, 0x02, 0x05, 0x05, 0x00, 0x03, 0x07, 0x01, 0x01
        /*0010*/ 	.byte	0x02, 0x03, 0x00, 0x00, 0x02, 0x06, 0x01, 0x00, 0x04, 0x0b, 0x08, 0x00, 0x09, 0x00, 0x00, 0x00
        /*0020*/ 	.byte	0x00, 0x00, 0x00, 0x00


//--------------------- .nv.info._Z10stencil_1dPiS_ --------------------------
	.section	.nv.info._Z10stencil_1dPiS_,"",@"SHT_CUDA_INFO"
	.sectionflags	@""
	.align	4


	//----- nvinfo : EIATTR_CUDA_API_VERSION
	.align		4
        /*0000*/ 	.byte	0x04, 0x37
        /*0002*/ 	.short	(.L_7 - .L_6)
.L_6:
        /*0004*/ 	.word	0x00000082


	//----- nvinfo : EIATTR_KPARAM_INFO
	.align		4
.L_7:
        /*0008*/ 	.byte	0x04, 0x17
        /*000a*/ 	.short	(.L_9 - .L_8)
.L_8:
        /*000c*/ 	.word	0x00000000
        /*0010*/ 	.short	0x0001
        /*0012*/ 	.short	0x0008
        /*0014*/ 	.byte	0x00, 0xf5, 0x21, 0x00


	//----- nvinfo : EIATTR_KPARAM_INFO
	.align		4
.L_9:
        /*0018*/ 	.byte	0x04, 0x17
        /*001a*/ 	.short	(.L_11 - .L_10)
.L_10:
        /*001c*/ 	.word	0x00000000
        /*0020*/ 	.short	0x0000
        /*0022*/ 	.short	0x0000
        /*0024*/ 	.byte	0x00, 0xf5, 0x21, 0x00


	//----- nvinfo : EIATTR_SPARSE_MMA_MASK
	.align		4
.L_11:
        /*0028*/ 	.byte	0x03, 0x50
        /*002a*/ 	.short	0x0000


	//----- nvinfo : EIATTR_MAXREG_COUNT
	.align		4
        /*002c*/ 	.byte	0x03, 0x1b
        /*002e*/ 	.short	0x00ff


	//----- nvinfo : EIATTR_MERCURY_ISA_VERSION
	.align		4
        /*0030*/ 	.byte	0x03, 0x5f
        /*0032*/ 	.short	0x0101


	//----- nvinfo : EIATTR_VRC_CTA_INIT_COUNT
	.align		4
        /*0034*/ 	.byte	0x02, 0x4a
	.zero		1
	.zero		1


	//----- nvinfo : EIATTR_EXIT_INSTR_OFFSETS
	.align		4
        /*0038*/ 	.byte	0x04, 0x1c
        /*003a*/ 	.short	(.L_13 - .L_12)


	//   ....[0]....
.L_12:
        /*003c*/ 	.word	0x00000060


	//   ....[1]....
        /*0040*/ 	.word	0x000007a0


	//----- nvinfo : EIATTR_CRS_STACK_SIZE
	.align		4
.L_13:
        /*0044*/ 	.byte	0x04, 0x1e
        /*0046*/ 	.short	(.L_15 - .L_14)
.L_14:
        /*0048*/ 	.word	0x00000000


	//----- nvinfo : EIATTR_CBANK_PARAM_SIZE
	.align		4
.L_15:
        /*004c*/ 	.byte	0x03, 0x19
        /*004e*/ 	.short	0x0010


	//----- nvinfo : EIATTR_PARAM_CBANK
	.align		4
        /*0050*/ 	.byte	0x04, 0x0a
        /*0052*/ 	.short	(.L_17 - .L_16)
	.align		4
.L_16:
        /*0054*/ 	.word	index@(.nv.constant0._Z10stencil_1dPiS_)
        /*0058*/ 	.short	0x0380
        /*005a*/ 	.short	0x0010


	//----- nvinfo : EIATTR_SW_WAR
	.align		4
.L_17:
        /*005c*/ 	.byte	0x04, 0x36
        /*005e*/ 	.short	(.L_19 - .L_18)
.L_18:
        /*0060*/ 	.word	0x00000008
.L_19:


//--------------------- .nv.callgraph             --------------------------
	.section	.nv.callgraph,"",@"SHT_CUDA_CALLGRAPH"
	.align	4
	.sectionentsize	8
	.align		4
        /*0000*/ 	.word	0x00000000
	.align		4
        /*0004*/ 	.word	0xffffffff
	.align		4
        /*0008*/ 	.word	0x00000000
	.align		4
        /*000c*/ 	.word	0xfffffffe
	.align		4
        /*0010*/ 	.word	0x00000000
	.align		4
        /*0014*/ 	.word	0xfffffffd
	.align		4
        /*0018*/ 	.word	0x00000000
	.align		4
        /*001c*/ 	.word	0xfffffffc


//--------------------- .text._Z10stencil_1dPiS_  --------------------------
	.section	.text._Z10stencil_1dPiS_,"ax",@progbits
	.align	128
        .global         _Z10stencil_1dPiS_
        .type           _Z10stencil_1dPiS_,@function
        .size           _Z10stencil_1dPiS_,(.L_x_12 - _Z10stencil_1dPiS_)
        .other          _Z10stencil_1dPiS_,@"STO_CUDA_ENTRY STV_DEFAULT"
_Z10stencil_1dPiS_:
.text._Z10stencil_1dPiS_:
[----:B------:R-:W-:Y:S01]  /*0000*/  LDC R1, c[0x0][0x37c] ;  /* 0x0000df00ff017b82 */ /* 0x000fe20000000800 */
[----:B------:R-:W0:Y:S07]  /*0010*/  S2R R3, SR_TID.X ;  /* 0x0000000000037919 */ /* 0x000e2e0000002100 */
[----:B------:R-:W0:Y:S08]  /*0020*/  S2UR UR4, SR_CTAID.X ;  /* 0x00000000000479c3 */ /* 0x000e300000002500 */
[----:B------:R-:W0:Y:S02]  /*0030*/  LDC R0, c[0x0][0x360] ;  /* 0x0000d800ff007b82 */ /* 0x000e240000000800 */
[----:B0-----:R-:W-:-:S05]  /*0040*/  IMAD R0, R0, UR4, R3 ;  /* 0x0000000400007c24 */ /* 0x001fca000f8e0203 */
[----:B------:R-:W-:-:S13]  /*0050*/  ISETP.GT.AND P0, PT, R0, 0xf423f, PT ;  /* 0x000f423f0000780c */ /* 0x000fda0003f04270 */
[----:B------:R-:W-:Y:S05]  /*0060*/  @P0 EXIT ;  /* 0x000000000000094d */ /* 0x000fea0003800000 */
[C---:B------:R-:W-:Y:S01]  /*0070*/  VIMNMX R6, PT, PT, R0.reuse, 0xbb8, !PT ;  /* 0x00000bb800067848 */ /* 0x040fe20007fe0100 */
[----:B------:R-:W0:Y:S01]  /*0080*/  LDCU.64 UR4, c[0x0][0x358] ;  /* 0x00006b00ff0477ac */ /* 0x000e220008000a00 */
[----:B------:R-:W-:Y:S01]  /*0090*/  VIMNMX R3, PT, PT, R0, 0xf3688, PT ;  /* 0x000f368800037848 */ /* 0x000fe20003fe0100 */
[----:B------:R-:W-:Y:S01]  /*00a0*/  BSSY.RECONVERGENT B0, `(.L_x_0) ;  /* 0x000006c000007945 */ /* 0x000fe20003800200 */
[----:B------:R-:W-:Y:S02]  /*00b0*/  IMAD.MOV.U32 R2, RZ, RZ, RZ ;  /* 0x000000ffff027224 */ /* 0x000fe400078e00ff */
[----:B------:R-:W-:Y:S02]  /*00c0*/  VIADD R4, R6, 0xfffff448 ;  /* 0xfffff44806047836 */ /* 0x000fe40000000000 */
[----:B------:R-:W-:-:S05]  /*00d0*/  VIADD R5, R3, 0xbb8 ;  /* 0x00000bb803057836 */ /* 0x000fca0000000000 */
[----:B------:R-:W-:-:S13]  /*00e0*/  ISETP.GE.AND P0, PT, R4, R5, PT ;  /* 0x000000050400720c */ /* 0x000fda0003f06270 */
[----:B0-----:R-:W-:Y:S05]  /*00f0*/  @P0 BRA `(.L_x_1) ;  /* 0x0000000400980947 */ /* 0x001fea0003800000 */
[----:B------:R-:W-:Y:S01]  /*0100*/  IMAD.IADD R3, R3, 0x1, -R6 ;  /* 0x0000000103037824 */ /* 0x000fe200078e0a06 */
[----:B------:R-:W-:Y:S03]  /*0110*/  BSSY.RECONVERGENT B1, `(.L_x_2) ;  /* 0x0000030000017945 */ /* 0x000fe60003800200 */
[C---:B------:R-:W-:Y:S02]  /*0120*/  VIADD R2, R3.reuse, 0x176f ;  /* 0x0000176f03027836 */ /* 0x040fe40000000000 */
[----:B------:R-:W-:-:S03]  /*0130*/  VIADD R3, R3, 0x1770 ;  /* 0x0000177003037836 */ /* 0x000fc60000000000 */
[----:B------:R-:W-:Y:S01]  /*0140*/  ISETP.GE.U32.AND P0, PT, R2, 0xf, PT ;  /* 0x0000000f0200780c */ /* 0x000fe20003f06070 */
[----:B------:R-:W-:Y:S01]  /*0150*/  IMAD.MOV.U32 R2, RZ, RZ, RZ ;  /* 0x000000ffff027224 */ /* 0x000fe200078e00ff */
[----:B------:R-:W-:-:S11]  /*0160*/  LOP3.LUT R20, R3, 0xf, RZ, 0xc0, !PT ;  /* 0x0000000f03147812 */ /* 0x000fd600078ec0ff */
[----:B------:R-:W-:Y:S05]  /*0170*/  @!P0 BRA `(.L_x_3) ;  /* 0x0000000000a48947 */ /* 0x000fea0003800000 */
[----:B------:R-:W0:Y:S01]  /*0180*/  LDC.64 R8, c[0x0][0x380] ;  /* 0x0000e000ff087b82 */ /* 0x000e220000000a00 */
[----:B------:R-:W-:Y:S01]  /*0190*/  LOP3.LUT R7, R3, 0xfffffff0, RZ, 0xc0, !PT ;  /* 0xfffffff003077812 */ /* 0x000fe200078ec0ff */
[----:B------:R-:W-:Y:S01]  /*01a0*/  BSSY.RECONVERGENT B2, `(.L_x_4) ;  /* 0x0000025000027945 */ /* 0x000fe20003800200 */
[----:B------:R-:W-:-:S03]  /*01b0*/  IMAD.MOV.U32 R2, RZ, RZ, RZ ;  /* 0x000000ffff027224 */ /* 0x000fc600078e00ff */
[----:B------:R-:W-:Y:S02]  /*01c0*/  IMAD.MOV R7, RZ, RZ, -R7 ;  /* 0x000000ffff077224 */ /* 0x000fe400078e0a07 */
[----:B0-----:R-:W-:-:S03]  /*01d0*/  IMAD.WIDE.U32 R4, R4, 0x4, R8 ;  /* 0x0000000404047825 */ /* 0x001fc600078e0008 */
[----:B------:R-:W-:-:S05]  /*01e0*/  IADD3 R13, P0, PT, R4, 0x20, RZ ;  /* 0x00000020040d7810 */ /* 0x000fca0007f1e0ff */
[----:B------:R-:W-:-:S08]  /*01f0*/  IMAD.X R5, RZ, RZ, R5, P0 ;  /* 0x000000ffff057224 */ /* 0x000fd000000e0605 */
.L_x_5:
[----:B------:R-:W-:-:S05]  /*0200*/  IMAD.MOV.U32 R4, RZ, RZ, R13 ;  /* 0x000000ffff047224 */ /* 0x000fca00078e000d */
[----:B------:R-:W2:Y:S04]  /*0210*/  LDG.E R13, desc[UR4][R4.64+-0x20] ;  /* 0xffffe004040d7981 */ /* 0x000ea8000c1e1900 */
[----:B------:R-:W2:Y:S04]  /*0220*/  LDG.E R12, desc[UR4][R4.64+-0x1c] ;  /* 0xffffe404040c7981 */ /* 0x000ea8000c1e1900 */
[----:B------:R-:W3:Y:S04]  /*0230*/  LDG.E R15, desc[UR4][R4.64+-0x18] ;  /* 0xffffe804040f7981 */ /* 0x000ee8000c1e1900 */
[----:B------:R-:W3:Y:S04]  /*0240*/  LDG.E R14, desc[UR4][R4.64+-0x14] ;  /* 0xffffec04040e7981 */ /* 0x000ee8000c1e1900 */
[----:B------:R-:W4:Y:S04]  /*0250*/  LDG.E R17, desc[UR4][R4.64+-0x10] ;  /* 0xfffff00404117981 */ /* 0x000f28000c1e1900 */
[----:B------:R-:W4:Y:S04]  /*0260*/  LDG.E R16, desc[UR4][R4.64+-0xc] ;  /* 0xfffff40404107981 */ /* 0x000f28000c1e1900 */
[----:B------:R-:W5:Y:S04]  /*0270*/  LDG.E R19, desc[UR4][R4.64+-0x8] ;  /* 0xfffff80404137981 */ /* 0x000f68000c1e1900 */
        /* <DEDUP_REMOVED lines=8> */
[----:B------:R0:W5:Y:S01]  /*0300*/  LDG.E R8, desc[UR4][R4.64+0x1c] ;  /* 0x00001c0404087981 */ /* 0x000162000c1e1900 */
[----:B------:R-:W-:-:S02]  /*0310*/  VIADD R7, R7, 0x10 ;  /* 0x0000001007077836 */ /* 0x000fc40000000000 */
[----:B------:R-:W-:-:S03]  /*0320*/  VIADD R6, R6, 0x10 ;  /* 0x0000001006067836 */ /* 0x000fc60000000000 */
[----:B------:R-:W-:Y:S02]  /*0330*/  ISETP.NE.AND P0, PT, R7, RZ, PT ;  /* 0x000000ff0700720c */ /* 0x000fe40003f05270 */
[----:B--2---:R-:W-:Y:S02]  /*0340*/  IADD3 R12, PT, PT, R12, R13, R2 ;  /* 0x0000000d0c0c7210 */ /* 0x004fe40007ffe002 */
[----:B------:R-:W-:-:S05]  /*0350*/  IADD3 R13, P1, PT, R4, 0x40, RZ ;  /* 0x00000040040d7810 */ /* 0x000fca0007f3e0ff */
[----:B0-----:R-:W-:Y:S01]  /*0360*/  IMAD.X R5, RZ, RZ, R5, P1 ;  /* 0x000000ffff057224 */ /* 0x001fe200008e0605 */
[----:B---3--:R-:W-:-:S04]  /*0370*/  IADD3 R12, PT, PT, R14, R15, R12 ;  /* 0x0000000f0e0c7210 */ /* 0x008fc80007ffe00c */
[----:B----4-:R-:W-:-:S04]  /*0380*/  IADD3 R12, PT, PT, R16, R17, R12 ;  /* 0x00000011100c7210 */ /* 0x010fc80007ffe00c */
[----:B-----5:R-:W-:-:S04]  /*0390*/  IADD3 R12, PT, PT, R18, R19, R12 ;  /* 0x00000013120c7210 */ /* 0x020fc80007ffe00c */
[----:B------:R-:W-:-:S04]  /*03a0*/  IADD3 R12, PT, PT, R22, R21, R12 ;  /* 0x00000015160c7210 */ /* 0x000fc80007ffe00c */
[----:B------:R-:W-:-:S04]  /*03b0*/  IADD3 R12, PT, PT, R24, R23, R12 ;  /* 0x00000017180c7210 */ /* 0x000fc80007ffe00c */
[----:B------:R-:W-:-:S04]  /*03c0*/  IADD3 R10, PT, PT, R10, R11, R12 ;  /* 0x0000000b0a0a7210 */ /* 0x000fc80007ffe00c */
[----:B------:R-:W-:Y:S01]  /*03d0*/  IADD3 R2, PT, PT, R8, R9, R10 ;  /* 0x0000000908027210 */ /* 0x000fe20007ffe00a */
[----:B------:R-:W-:Y:S06]  /*03e0*/  @P0 BRA `(.L_x_5) ;  /* 0xfffffffc00840947 */ /* 0x000fec000383ffff */
[----:B------:R-:W-:Y:S05]  /*03f0*/  BSYNC.RECONVERGENT B2 ;  /* 0x0000000000027941 */ /* 0x000fea0003800200 */
.L_x_4:
[----:B------:R-:W-:-:S07]  /*0400*/  VIADD R4, R6, 0xfffff448 ;  /* 0xfffff44806047836 */ /* 0x000fce0000000000 */
.L_x_3:
[----:B------:R-:W-:Y:S05]  /*0410*/  BSYNC.RECONVERGENT B1 ;  /* 0x0000000000017941 */ /* 0x000fea0003800200 */
.L_x_2:
[----:B------:R-:W-:-:S13]  /*0420*/  ISETP.NE.AND P0, PT, R20, RZ, PT ;  /* 0x000000ff1400720c */ /* 0x000fda0003f05270 */
[----:B------:R-:W-:Y:S05]  /*0430*/  @!P0 BRA `(.L_x_1) ;  /* 0x0000000000c88947 */ /* 0x000fea0003800000 */
[----:B------:R-:W-:Y:S01]  /*0440*/  ISETP.GE.U32.AND P0, PT, R20, 0x8, PT ;  /* 0x000000081400780c */ /* 0x000fe20003f06070 */
[----:B------:R-:W-:Y:S01]  /*0450*/  BSSY.RECONVERGENT B1, `(.L_x_6) ;  /* 0x0000013000017945 */ /* 0x000fe20003800200 */
[----:B------:R-:W-:-:S04]  /*0460*/  LOP3.LUT R15, R3, 0x7, RZ, 0xc0, !PT ;  /* 0x00000007030f7812 */ /* 0x000fc800078ec0ff */
[----:B------:R-:W-:-:S07]  /*0470*/  ISETP.NE.AND P1, PT, R15, RZ, PT ;  /* 0x000000ff0f00720c */ /* 0x000fce0003f25270 */
[----:B------:R-:W-:Y:S06]  /*0480*/  @!P0 BRA `(.L_x_7) ;  /* 0x00000000003c8947 */ /* 0x000fec0003800000 */
[----:B------:R-:W0:Y:S02]  /*0490*/  LDC.64 R6, c[0x0][0x380] ;  /* 0x0000e000ff067b82 */ /* 0x000e240000000a00 */
[----:B0-----:R-:W-:-:S05]  /*04a0*/  IMAD.WIDE.U32 R6, R4, 0x4, R6 ;  /* 0x0000000404067825 */ /* 0x001fca00078e0006 */
[----:B------:R-:W2:Y:S04]  /*04b0*/  LDG.E R5, desc[UR4][R6.64] ;  /* 0x0000000406057981 */ /* 0x000ea8000c1e1900 */
[----:B------:R-:W2:Y:S04]  /*04c0*/  LDG.E R8, desc[UR4][R6.64+0x4] ;  /* 0x0000040406087981 */ /* 0x000ea8000c1e1900 */
[----:B------:R-:W3:Y:S04]  /*04d0*/  LDG.E R10, desc[UR4][R6.64+0x8] ;  /* 0x00000804060a7981 */ /* 0x000ee8000c1e1900 */
[----:B------:R-:W3:Y:S04]  /*04e0*/  LDG.E R9, desc[UR4][R6.64+0xc] ;  /* 0x00000c0406097981 */ /* 0x000ee8000c1e1900 */
[----:B------:R-:W4:Y:S04]  /*04f0*/  LDG.E R12, desc[UR4][R6.64+0x10] ;  /* 0x00001004060c7981 */ /* 0x000f28000c1e1900 */
[----:B------:R-:W4:Y:S04]  /*0500*/  LDG.E R11, desc[UR4][R6.64+0x14] ;  /* 0x00001404060b7981 */ /* 0x000f28000c1e1900 */
[----:B------:R-:W5:Y:S04]  /*0510*/  LDG.E R14, desc[UR4][R6.64+0x18] ;  /* 0x00001804060e7981 */ /* 0x000f68000c1e1900 */
[----:B------:R-:W5:Y:S01]  /*0520*/  LDG.E R13, desc[UR4][R6.64+0x1c] ;  /* 0x00001c04060d7981 */ /* 0x000f62000c1e1900 */
[----:B------:R-:W-:Y:S01]  /*0530*/  VIADD R4, R4, 0x8 ;  /* 0x0000000804047836 */ /* 0x000fe20000000000 */
[----:B--2---:R-:W-:-:S04]  /*0540*/  IADD3 R5, PT, PT, R8, R5, R2 ;  /* 0x0000000508057210 */ /* 0x004fc80007ffe002 */
[----:B---3--:R-:W-:-:S04]  /*0550*/  IADD3 R5, PT, PT, R9, R10, R5 ;  /* 0x0000000a09057210 */ /* 0x008fc80007ffe005 */
[----:B----4-:R-:W-:-:S04]  /*0560*/  IADD3 R5, PT, PT, R11, R12, R5 ;  /* 0x0000000c0b057210 */ /* 0x010fc80007ffe005 */
[----:B-----5:R-:W-:-:S07]  /*0570*/  IADD3 R2, PT, PT, R13, R14, R5 ;  /* 0x0000000e0d027210 */ /* 0x020fce0007ffe005 */
.L_x_7:
[----:B------:R-:W-:Y:S05]  /*0580*/  BSYNC.RECONVERGENT B1 ;  /* 0x0000000000017941 */ /* 0x000fea0003800200 */
.L_x_6:
        /* <DEDUP_REMOVED lines=11> */
[----:B------:R-:W3:Y:S01]  /*0640*/  LDG.E R10, desc[UR4][R6.64+0xc] ;  /* 0x00000c04060a7981 */ /* 0x000ee2000c1e1900 */
[----:B------:R-:W-:Y:S01]  /*0650*/  VIADD R4, R4, 0x4 ;  /* 0x0000000404047836 */ /* 0x000fe20000000000 */
[----:B--2---:R-:W-:-:S04]  /*0660*/  IADD3 R2, PT, PT, R8, R5, R2 ;  /* 0x0000000508027210 */ /* 0x004fc80007ffe002 */
[----:B---3--:R-:W-:-:S07]  /*0670*/  IADD3 R2, PT, PT, R10, R9, R2 ;  /* 0x000000090a027210 */ /* 0x008fce0007ffe002 */
.L_x_9:
[----:B------:R-:W-:Y:S05]  /*0680*/  BSYNC.RECONVERGENT B1 ;  /* 0x0000000000017941 */ /* 0x000fea0003800200 */
.L_x_8:
[----:B------:R-:W-:Y:S05]  /*0690*/  @!P1 BRA `(.L_x_1) ;  /* 0x0000000000309947 */ /* 0x000fea0003800000 */
[----:B------:R-:W0:Y:S01]  /*06a0*/  LDC.64 R6, c[0x0][0x380] ;  /* 0x0000e000ff067b82 */ /* 0x000e220000000a00 */
[----:B------:R-:W-:Y:S02]  /*06b0*/  IMAD.MOV R3, RZ, RZ, -R3 ;  /* 0x000000ffff037224 */ /* 0x000fe400078e0a03 */
[----:B0-----:R-:W-:-:S04]  /*06c0*/  IMAD.WIDE.U32 R4, R4, 0x4, R6 ;  /* 0x0000000404047825 */ /* 0x001fc800078e0006 */
[----:B------:R-:W-:-:S07]  /*06d0*/  IMAD.MOV.U32 R7, RZ, RZ, R5 ;  /* 0x000000ffff077224 */ /* 0x000fce00078e0005 */
.L_x_10:
[----:B------:R-:W-:-:S06]  /*06e0*/  IMAD.MOV.U32 R5, RZ, RZ, R7 ;  /* 0x000000ffff057224 */ /* 0x000fcc00078e0007 */
[----:B------:R0:W2:Y:S01]  /*06f0*/  LDG.E R5, desc[UR4][R4.64] ;  /* 0x0000000404057981 */ /* 0x0000a2000c1e1900 */
[----:B------:R-:W-:-:S05]  /*0700*/  VIADD R3, R3, 0x1 ;  /* 0x0000000103037836 */ /* 0x000fca0000000000 */
[----:B------:R-:W-:Y:S02]  /*0710*/  ISETP.NE.AND P0, PT, R3, RZ, PT ;  /* 0x000000ff0300720c */ /* 0x000fe40003f05270 */
[----:B0-----:R-:W-:-:S05]  /*0720*/  IADD3 R4, P1, PT, R4, 0x4, RZ ;  /* 0x0000000404047810 */ /* 0x001fca0007f3e0ff */
[----:B------:R-:W-:Y:S02]  /*0730*/  IMAD.X R7, RZ, RZ, R7, P1 ;  /* 0x000000ffff077224 */ /* 0x000fe400008e0607 */
[----:B--2---:R-:W-:-:S04]  /*0740*/  IMAD.IADD R2, R5, 0x1, R2 ;  /* 0x0000000105027824 */ /* 0x004fc800078e0202 */
[----:B------:R-:W-:Y:S05]  /*0750*/  @P0 BRA `(.L_x_10) ;  /* 0xfffffffc00e00947 */ /* 0x000fea000383ffff */
.L_x_1:
[----:B------:R-:W-:Y:S05]  /*0760*/  BSYNC.RECONVERGENT B0 ;  /* 0x0000000000007941 */ /* 0x000fea0003800200 */
.L_x_0:
[----:B------:R-:W0:Y:S02]  /*0770*/  LDC.64 R4, c[0x0][0x388] ;  /* 0x0000e200ff047b82 */ /* 0x000e240000000a00 */
[----:B0-----:R-:W-:-:S05]  /*0780*/  IMAD.WIDE R4, R0, 0x4, R4 ;  /* 0x0000000400047825 */ /* 0x001fca00078e0204 */
[----:B------:R-:W-:Y:S01]  /*0790*/  STG.E desc[UR4][R4.64], R2 ;  /* 0x0000000204007986 */ /* 0x000fe2000c101904 */
[----:B------:R-:W-:Y:S05]  /*07a0*/  EXIT ;  /* 0x000000000000794d */ /* 0x000fea0003800000 */
.L_x_11:
[----:B------:R-:W-:-:S00]  /*07b0*/  BRA `(.L_x_11) ;  /* 0xfffffffc00fc7947 */ /* 0x000fc0000383ffff */
[----:B------:R-:W-:-:S00]  /*07c0*/  NOP ;  /* 0x0000000000007918 */ /* 0x000fc00000000000 */
        /* <DEDUP_REMOVED lines=11> */
.L_x_12:


//--------------------- .nv.shared.reserved.0     --------------------------
	.section	.nv.shared.reserved.0,"aw",@nobits
	.weak		__nv_reservedSMEM_offset_0_alias
	.size		__nv_reservedSMEM_offset_0_alias, 0, 64
	.other		__nv_reservedSMEM_offset_0_alias,@"STO_CUDA_RESERVED_SHARED STV_DEFAULT"
__nv_reservedSMEM_offset_0_alias:
	.zero		0
	.zero		64


//--------------------- .nv.constant0._Z10stencil_1dPiS_ --------------------------
	.section	.nv.constant0._Z10stencil_1dPiS_,"a",@progbits
	.sectionflags	@""
	.align	4
.nv.constant0._Z10stencil_1dPiS_:
	.zero		912


//--------------------- SYMBOLS --------------------------

	.type		.nv.reservedSmem.offset0,@object
	.size		.nv.reservedSmem.offset0,0x4
